//
// Generated by NVIDIA NVVM Compiler
//
// Compiler Build ID: CL-36424714
// Cuda compilation tools, release 13.0, V13.0.88
// Based on NVVM 20.0.0
//

.version 9.0
.target sm_100
.address_size 64

	// .globl	_Z6warmupPf

.visible .entry _Z6warmupPf(
	.param .u64 .ptr .align 1 _Z6warmupPf_param_0
)
{
	.reg .pred 	%p<2>;
	.reg .b32 	%r<10>;
	.reg .b32 	%f<2>;
	.reg .b64 	%rd<5>;

	ld.param.u64 	%rd1, [_Z6warmupPf_param_0];
	cvta.to.global.u64 	%rd2, %rd1;
	mov.u32 	%r1, %ctaid.x;
	mov.u32 	%r2, %ntid.x;
	mov.u32 	%r3, %tid.x;
	mad.lo.s32 	%r4, %r1, %r2, %r3;
	shr.s32 	%r5, %r4, 31;
	shr.u32 	%r6, %r5, 27;
	add.s32 	%r7, %r4, %r6;
	shr.u32 	%r8, %r7, 5;
	and.b32  	%r9, %r8, 1;
	setp.eq.b32 	%p1, %r9, 1;
	selp.f32 	%f1, 0f43480000, 0f42C80000, %p1;
	mul.wide.s32 	%rd3, %r4, 4;
	add.s64 	%rd4, %rd2, %rd3;
	st.global.f32 	[%rd4], %f1;
	ret;

}
	// .globl	_Z11mathKernel1Pf
.visible .entry _Z11mathKernel1Pf(
	.param .u64 .ptr .align 1 _Z11mathKernel1Pf_param_0
)
{
	.reg .pred 	%p<2>;
	.reg .b32 	%r<6>;
	.reg .b32 	%f<2>;
	.reg .b64 	%rd<5>;

	ld.param.u64 	%rd1, [_Z11mathKernel1Pf_param_0];
	cvta.to.global.u64 	%rd2, %rd1;
	mov.u32 	%r1, %ctaid.x;
	mov.u32 	%r2, %ntid.x;
	mov.u32 	%r3, %tid.x;
	mad.lo.s32 	%r4, %r1, %r2, %r3;
	and.b32  	%r5, %r4, 1;
	setp.eq.b32 	%p1, %r5, 1;
	selp.f32 	%f1, 0f43480000, 0f42C80000, %p1;
	mul.wide.s32 	%rd3, %r4, 4;
	add.s64 	%rd4, %rd2, %rd3;
	st.global.f32 	[%rd4], %f1;
	ret;

}
	// .globl	_Z11mathKernel2Pf
.visible .entry _Z11mathKernel2Pf(
	.param .u64 .ptr .align 1 _Z11mathKernel2Pf_param_0
)
{
	.reg .pred 	%p<2>;
	.reg .b32 	%r<10>;
	.reg .b32 	%f<2>;
	.reg .b64 	%rd<5>;

	ld.param.u64 	%rd1, [_Z11mathKernel2Pf_param_0];
	cvta.to.global.u64 	%rd2, %rd1;
	mov.u32 	%r1, %ctaid.x;
	mov.u32 	%r2, %ntid.x;
	mov.u32 	%r3, %tid.x;
	mad.lo.s32 	%r4, %r1, %r2, %r3;
	shr.s32 	%r5, %r4, 31;
	shr.u32 	%r6, %r5, 27;
	add.s32 	%r7, %r4, %r6;
	shr.u32 	%r8, %r7, 5;
	and.b32  	%r9, %r8, 1;
	setp.eq.b32 	%p1, %r9, 1;
	selp.f32 	%f1, 0f43480000, 0f42C80000, %p1;
	mul.wide.s32 	%rd3, %r4, 4;
	add.s64 	%rd4, %rd2, %rd3;
	st.global.f32 	[%rd4], %f1;
	ret;

}
	// .globl	_Z11mathKernel3Pf
.visible .entry _Z11mathKernel3Pf(
	.param .u64 .ptr .align 1 _Z11mathKernel3Pf_param_0
)
{
	.reg .pred 	%p<2>;
	.reg .b32 	%r<6>;
	.reg .b32 	%f<2>;
	.reg .b64 	%rd<5>;

	ld.param.u64 	%rd1, [_Z11mathKernel3Pf_param_0];
	cvta.to.global.u64 	%rd2, %rd1;
	mov.u32 	%r1, %ctaid.x;
	mov.u32 	%r2, %ntid.x;
	mov.u32 	%r3, %tid.x;
	mad.lo.s32 	%r4, %r1, %r2, %r3;
	and.b32  	%r5, %r4, 1;
	setp.eq.b32 	%p1, %r5, 1;
	selp.f32 	%f1, 0f43480000, 0f42C80000, %p1;
	mul.wide.s32 	%rd3, %r4, 4;
	add.s64 	%rd4, %rd2, %rd3;
	st.global.f32 	[%rd4], %f1;
	ret;

}
	// .globl	_Z11mathKernel4Pf
.visible .entry _Z11mathKernel4Pf(
	.param .u64 .ptr .align 1 _Z11mathKernel4Pf_param_0
)
{
	.reg .pred 	%p<2>;
	.reg .b32 	%r<6>;
	.reg .b32 	%f<2>;
	.reg .b64 	%rd<5>;

	ld.param.u64 	%rd1, [_Z11mathKernel4Pf_param_0];
	cvta.to.global.u64 	%rd2, %rd1;
	mov.u32 	%r1, %ctaid.x;
	mov.u32 	%r2, %ntid.x;
	mov.u32 	%r3, %tid.x;
	mad.lo.s32 	%r4, %r1, %r2, %r3;
	and.b32  	%r5, %r4, -2147483617;
	setp.eq.s32 	%p1, %r5, 1;
	selp.f32 	%f1, 0f42C80000, 0f43480000, %p1;
	mul.wide.s32 	%rd3, %r4, 4;
	add.s64 	%rd4, %rd2, %rd3;
	st.global.f32 	[%rd4], %f1;
	ret;

}


// ===== COMPILED SASS (sm_100) =====

	.target	sm_100

	.elftype	@"ET_EXEC"


//--------------------- .note.nv.tkinfo           --------------------------
	.section	.note.nv.tkinfo,"",@"SHT_NOTE"
	.sectionflags	@"SHF_NOTE_NV_TKINFO"
	.tkinfo
        /*0018*/ 	.word	0x00000002
        /*0030*/ 	.string	""
        /*0030*/ 	.string	"ptxas"
        /*0030*/ 	.string	"Cuda compilation tools, release 13.0, V13.0.88"
        /*0030*/ 	.string	"Build cuda_13.0.r13.0/compiler.36424714_0"
        /*0030*/ 	.string	"-arch sm_100 -m 64 "



//--------------------- .note.nv.cuinfo           --------------------------
	.section	.note.nv.cuinfo,"",@"SHT_NOTE"
	.sectionflags	@"SHF_NOTE_NV_CUINFO"
        /*0018*/ 	.short	0x0002
        /*001a*/ 	.short	0x0064
        /*001c*/ 	.short	0x0082
	.zero		2


//--------------------- .nv.info                  --------------------------
	.section	.nv.info,"",@"SHT_CUDA_INFO"
	.align	4


	//----- nvinfo : EIATTR_REGCOUNT
	.align		4
        /*0000*/ 	.byte	0x04, 0x2f
        /*0002*/ 	.short	(.L_1 - .L_0)
	.align		4
.L_0:
        /*0004*/ 	.word	index@(_Z6warmupPf)
        /*0008*/ 	.word	0x00000008


	//----- nvinfo : EIATTR_FRAME_SIZE
	.align		4
.L_1:
        /*000c*/ 	.byte	0x04, 0x11
        /*000e*/ 	.short	(.L_3 - .L_2)
	.align		4
.L_2:
        /*0010*/ 	.word	index@(_Z6warmupPf)
        /*0014*/ 	.word	0x00000000


	//----- nvinfo : EIATTR_REGCOUNT
	.align		4
.L_3:
        /*0018*/ 	.byte	0x04, 0x2f
        /*001a*/ 	.short	(.L_5 - .L_4)
	.align		4
.L_4:
        /*001c*/ 	.word	index@(_Z11mathKernel1Pf)
        /*0020*/ 	.word	0x00000008


	//----- nvinfo : EIATTR_FRAME_SIZE
	.align		4
.L_5:
        /*0024*/ 	.byte	0x04, 0x11
        /*0026*/ 	.short	(.L_7 - .L_6)
	.align		4
.L_6:
        /*0028*/ 	.word	index@(_Z11mathKernel1Pf)
        /*002c*/ 	.word	0x00000000


	//----- nvinfo : EIATTR_REGCOUNT
	.align		4
.L_7:
        /*0030*/ 	.byte	0x04, 0x2f
        /*0032*/ 	.short	(.L_9 - .L_8)
	.align		4
.L_8:
        /*0034*/ 	.word	index@(_Z11mathKernel2Pf)
        /*0038*/ 	.word	0x00000008


	//----- nvinfo : EIATTR_FRAME_SIZE
	.align		4
.L_9:
        /*003c*/ 	.byte	0x04, 0x11
        /*003e*/ 	.short	(.L_11 - .L_10)
	.align		4
.L_10:
        /*0040*/ 	.word	index@(_Z11mathKernel2Pf)
        /*0044*/ 	.word	0x00000000


	//----- nvinfo : EIATTR_REGCOUNT
	.align		4
.L_11:
        /*0048*/ 	.byte	0x04, 0x2f
        /*004a*/ 	.short	(.L_13 - .L_12)
	.align		4
.L_12:
        /*004c*/ 	.word	index@(_Z11mathKernel3Pf)
        /*0050*/ 	.word	0x00000008


	//----- nvinfo : EIATTR_FRAME_SIZE
	.align		4
.L_13:
        /*0054*/ 	.byte	0x04, 0x11
        /*0056*/ 	.short	(.L_15 - .L_14)
	.align		4
.L_14:
        /*0058*/ 	.word	index@(_Z11mathKernel3Pf)
        /*005c*/ 	.word	0x00000000


	//----- nvinfo : EIATTR_REGCOUNT
	.align		4
.L_15:
        /*0060*/ 	.byte	0x04, 0x2f
        /*0062*/ 	.short	(.L_17 - .L_16)
	.align		4
.L_16:
        /*0064*/ 	.word	index@(_Z11mathKernel4Pf)
        /*0068*/ 	.word	0x00000008


	//----- nvinfo : EIATTR_FRAME_SIZE
	.align		4
.L_17:
        /*006c*/ 	.byte	0x04, 0x11
        /*006e*/ 	.short	(.L_19 - .L_18)
	.align		4
.L_18:
        /*0070*/ 	.word	index@(_Z11mathKernel4Pf)
        /*0074*/ 	.word	0x00000000


	//----- nvinfo : EIATTR_MIN_STACK_SIZE
	.align		4
.L_19:
        /*0078*/ 	.byte	0x04, 0x12
        /*007a*/ 	.short	(.L_21 - .L_20)
	.align		4
.L_20:
        /*007c*/ 	.word	index@(_Z11mathKernel4Pf)
        /*0080*/ 	.word	0x00000000


	//----- nvinfo : EIATTR_MIN_STACK_SIZE
	.align		4
.L_21:
        /*0084*/ 	.byte	0x04, 0x12
        /*0086*/ 	.short	(.L_23 - .L_22)
	.align		4
.L_22:
        /*0088*/ 	.word	index@(_Z11mathKernel3Pf)
        /*008c*/ 	.word	0x00000000


	//----- nvinfo : EIATTR_MIN_STACK_SIZE
	.align		4
.L_23:
        /*0090*/ 	.byte	0x04, 0x12
        /*0092*/ 	.short	(.L_25 - .L_24)
	.align		4
.L_24:
        /*0094*/ 	.word	index@(_Z11mathKernel2Pf)
        /*0098*/ 	.word	0x00000000


	//----- nvinfo : EIATTR_MIN_STACK_SIZE
	.align		4
.L_25:
        /*009c*/ 	.byte	0x04, 0x12
        /*009e*/ 	.short	(.L_27 - .L_26)
	.align		4
.L_26:
        /*00a0*/ 	.word	index@(_Z11mathKernel1Pf)
        /*00a4*/ 	.word	0x00000000


	//----- nvinfo : EIATTR_MIN_STACK_SIZE
	.align		4
.L_27:
        /*00a8*/ 	.byte	0x04, 0x12
        /*00aa*/ 	.short	(.L_29 - .L_28)
	.align		4
.L_28:
        /*00ac*/ 	.word	index@(_Z6warmupPf)
        /*00b0*/ 	.word	0x00000000
.L_29:


//--------------------- .nv.compat                --------------------------
	.section	.nv.compat,"",@"SHT_CUDA_COMPAT_INFO"
	.align	4
        /*0000*/ 	.byte	0x02, 0x09, 0x00, 0x00, 0x02, 0x02, 0x01, 0x00, 0x02, 0x05, 0x05, 0x00, 0x03, 0x07, 0x01, 0x01
        /*0010*/ 	.byte	0x02, 0x03, 0x00, 0x00, 0x02, 0x06, 0x01, 0x00, 0x04, 0x0b, 0x08, 0x00, 0x09, 0x00, 0x00, 0x00
        /*0020*/ 	.byte	0x00, 0x00, 0x00, 0x00


//--------------------- .nv.info._Z11mathKernel4Pf --------------------------
	.section	.nv.info._Z11mathKernel4Pf,"",@"SHT_CUDA_INFO"
	.sectionflags	@""
	.align	4


	//----- nvinfo : EIATTR_CUDA_API_VERSION
	.align		4
        /*0000*/ 	.byte	0x04, 0x37
        /*0002*/ 	.short	(.L_31 - .L_30)
.L_30:
        /*0004*/ 	.word	0x00000082


	//----- nvinfo : EIATTR_KPARAM_INFO
	.align		4
.L_31:
        /*0008*/ 	.byte	0x04, 0x17
        /*000a*/ 	.short	(.L_33 - .L_32)
.L_32:
        /*000c*/ 	.word	0x00000000
        /*0010*/ 	.short	0x0000
        /*0012*/ 	.short	0x0000
        /*0014*/ 	.byte	0x00, 0xf5, 0x21, 0x00


	//----- nvinfo : EIATTR_SPARSE_MMA_MASK
	.align		4
.L_33:
        /*0018*/ 	.byte	0x03, 0x50
        /*001a*/ 	.short	0x0000


	//----- nvinfo : EIATTR_MAXREG_COUNT
	.align		4
        /*001c*/ 	.byte	0x03, 0x1b
        /*001e*/ 	.short	0x00ff


	//----- nvinfo : EIATTR_MERCURY_ISA_VERSION
	.align		4
        /*0020*/ 	.byte	0x03, 0x5f
        /*0022*/ 	.short	0x0101


	//----- nvinfo : EIATTR_VRC_CTA_INIT_COUNT
	.align		4
        /*0024*/ 	.byte	0x02, 0x4a
	.zero		1
	.zero		1


	//----- nvinfo : EIATTR_EXIT_INSTR_OFFSETS
	.align		4
        /*0028*/ 	.byte	0x04, 0x1c
        /*002a*/ 	.short	(.L_35 - .L_34)


	//   ....[0]....
.L_34:
        /*002c*/ 	.word	0x000000d0


	//----- nvinfo : EIATTR_CBANK_PARAM_SIZE
	.align		4
.L_35:
        /*0030*/ 	.byte	0x03, 0x19
        /*0032*/ 	.short	0x0008


	//----- nvinfo : EIATTR_PARAM_CBANK
	.align		4
        /*0034*/ 	.byte	0x04, 0x0a
        /*0036*/ 	.short	(.L_37 - .L_36)
	.align		4
.L_36:
        /*0038*/ 	.word	index@(.nv.constant0._Z11mathKernel4Pf)
        /*003c*/ 	.short	0x0380
        /*003e*/ 	.short	0x0008


	//----- nvinfo : EIATTR_SW_WAR
	.align		4
.L_37:
        /*0040*/ 	.byte	0x04, 0x36
        /*0042*/ 	.short	(.L_39 - .L_38)
.L_38:
        /*0044*/ 	.word	0x00000008
.L_39:


//--------------------- .nv.info._Z11mathKernel3Pf --------------------------
	.section	.nv.info._Z11mathKernel3Pf,"",@"SHT_CUDA_INFO"
	.sectionflags	@""
	.align	4


	//----- nvinfo : EIATTR_CUDA_API_VERSION
	.align		4
        /*0000*/ 	.byte	0x04, 0x37
        /*0002*/ 	.short	(.L_41 - .L_40)
.L_40:
        /*0004*/ 	.word	0x00000082


	//----- nvinfo : EIATTR_KPARAM_INFO
	.align		4
.L_41:
        /*0008*/ 	.byte	0x04, 0x17
        /*000a*/ 	.short	(.L_43 - .L_42)
.L_42:
        /*000c*/ 	.word	0x00000000
        /*0010*/ 	.short	0x0000
        /*0012*/ 	.short	0x0000
        /*0014*/ 	.byte	0x00, 0xf5, 0x21, 0x00


	//----- nvinfo : EIATTR_SPARSE_MMA_MASK
	.align		4
.L_43:
        /*0018*/ 	.byte	0x03, 0x50
        /*001a*/ 	.short	0x0000


	//----- nvinfo : EIATTR_MAXREG_COUNT
	.align		4
        /*001c*/ 	.byte	0x03, 0x1b
        /*001e*/ 	.short	0x00ff


	//----- nvinfo : EIATTR_MERCURY_ISA_VERSION
	.align		4
        /*0020*/ 	.byte	0x03, 0x5f
        /*0022*/ 	.short	0x0101


	//----- nvinfo : EIATTR_VRC_CTA_INIT_COUNT
	.align		4
        /*0024*/ 	.byte	0x02, 0x4a
	.zero		1
	.zero		1


	//----- nvinfo : EIATTR_EXIT_INSTR_OFFSETS
	.align		4
        /*0028*/ 	.byte	0x04, 0x1c
        /*002a*/ 	.short	(.L_45 - .L_44)


	//   ....[0]....
.L_44:
        /*002c*/ 	.word	0x000000d0


	//----- nvinfo : EIATTR_CBANK_PARAM_SIZE
	.align		4
.L_45:
        /*0030*/ 	.byte	0x03, 0x19
        /*0032*/ 	.short	0x0008


	//----- nvinfo : EIATTR_PARAM_CBANK
	.align		4
        /*0034*/ 	.byte	0x04, 0x0a
        /*0036*/ 	.short	(.L_47 - .L_46)
	.align		4
.L_46:
        /*0038*/ 	.word	index@(.nv.constant0._Z11mathKernel3Pf)
        /*003c*/ 	.short	0x0380
        /*003e*/ 	.short	0x0008


	//----- nvinfo : EIATTR_SW_WAR
	.align		4
.L_47:
        /*0040*/ 	.byte	0x04, 0x36
        /*0042*/ 	.short	(.L_49 - .L_48)
.L_48:
        /*0044*/ 	.word	0x00000008
.L_49:


//--------------------- .nv.info._Z11mathKernel2Pf --------------------------
	.section	.nv.info._Z11mathKernel2Pf,"",@"SHT_CUDA_INFO"
	.sectionflags	@""
	.align	4


	//----- nvinfo : EIATTR_CUDA_API_VERSION
	.align		4
        /*0000*/ 	.byte	0x04, 0x37
        /*0002*/ 	.short	(.L_51 - .L_50)
.L_50:
        /*0004*/ 	.word	0x00000082


	//----- nvinfo : EIATTR_KPARAM_INFO
	.align		4
.L_51:
        /*0008*/ 	.byte	0x04, 0x17
        /*000a*/ 	.short	(.L_53 - .L_52)
.L_52:
        /*000c*/ 	.word	0x00000000
        /*0010*/ 	.short	0x0000
        /*0012*/ 	.short	0x0000
        /*0014*/ 	.byte	0x00, 0xf5, 0x21, 0x00


	//----- nvinfo : EIATTR_SPARSE_MMA_MASK
	.align		4
.L_53:
        /*0018*/ 	.byte	0x03, 0x50
        /*001a*/ 	.short	0x0000


	//----- nvinfo : EIATTR_MAXREG_COUNT
	.align		4
        /*001c*/ 	.byte	0x03, 0x1b
        /*001e*/ 	.short	0x00ff


	//----- nvinfo : EIATTR_MERCURY_ISA_VERSION
	.align		4
        /*0020*/ 	.byte	0x03, 0x5f
        /*0022*/ 	.short	0x0101


	//----- nvinfo : EIATTR_VRC_CTA_INIT_COUNT
	.align		4
        /*0024*/ 	.byte	0x02, 0x4a
	.zero		1
	.zero		1


	//----- nvinfo : EIATTR_EXIT_INSTR_OFFSETS
	.align		4
        /*0028*/ 	.byte	0x04, 0x1c
        /*002a*/ 	.short	(.L_55 - .L_54)


	//   ....[0]....
.L_54:
        /*002c*/ 	.word	0x00000100


	//----- nvinfo : EIATTR_CBANK_PARAM_SIZE
	.align		4
.L_55:
        /*0030*/ 	.byte	0x03, 0x19
        /*0032*/ 	.short	0x0008


	//----- nvinfo : EIATTR_PARAM_CBANK
	.align		4
        /*0034*/ 	.byte	0x04, 0x0a
        /*0036*/ 	.short	(.L_57 - .L_56)
	.align		4
.L_56:
        /*0038*/ 	.word	index@(.nv.constant0._Z11mathKernel2Pf)
        /*003c*/ 	.short	0x0380
        /*003e*/ 	.short	0x0008


	//----- nvinfo : EIATTR_SW_WAR
	.align		4
.L_57:
        /*0040*/ 	.byte	0x04, 0x36
        /*0042*/ 	.short	(.L_59 - .L_58)
.L_58:
        /*0044*/ 	.word	0x00000008
.L_59:


//--------------------- .nv.info._Z11mathKernel1Pf --------------------------
	.section	.nv.info._Z11mathKernel1Pf,"",@"SHT_CUDA_INFO"
	.sectionflags	@""
	.align	4


	//----- nvinfo : EIATTR_CUDA_API_VERSION
	.align		4
        /*0000*/ 	.byte	0x04, 0x37
        /*0002*/ 	.short	(.L_61 - .L_60)
.L_60:
        /*0004*/ 	.word	0x00000082


	//----- nvinfo : EIATTR_KPARAM_INFO
	.align		4
.L_61:
        /*0008*/ 	.byte	0x04, 0x17
        /*000a*/ 	.short	(.L_63 - .L_62)
.L_62:
        /*000c*/ 	.word	0x00000000
        /*0010*/ 	.short	0x0000
        /*0012*/ 	.short	0x0000
        /*0014*/ 	.byte	0x00, 0xf5, 0x21, 0x00


	//----- nvinfo : EIATTR_SPARSE_MMA_MASK
	.align		4
.L_63:
        /*0018*/ 	.byte	0x03, 0x50
        /*001a*/ 	.short	0x0000


	//----- nvinfo : EIATTR_MAXREG_COUNT
	.align		4
        /*001c*/ 	.byte	0x03, 0x1b
        /*001e*/ 	.short	0x00ff


	//----- nvinfo : EIATTR_MERCURY_ISA_VERSION
	.align		4
        /*0020*/ 	.byte	0x03, 0x5f
        /*0022*/ 	.short	0x0101


	//----- nvinfo : EIATTR_VRC_CTA_INIT_COUNT
	.align		4
        /*0024*/ 	.byte	0x02, 0x4a
	.zero		1
	.zero		1


	//----- nvinfo : EIATTR_EXIT_INSTR_OFFSETS
	.align		4
        /*0028*/ 	.byte	0x04, 0x1c
        /*002a*/ 	.short	(.L_65 - .L_64)


	//   ....[0]....
.L_64:
        /*002c*/ 	.word	0x000000d0


	//----- nvinfo : EIATTR_CBANK_PARAM_SIZE
	.align		4
.L_65:
        /*0030*/ 	.byte	0x03, 0x19
        /*0032*/ 	.short	0x0008


	//----- nvinfo : EIATTR_PARAM_CBANK
	.align		4
        /*0034*/ 	.byte	0x04, 0x0a
        /*0036*/ 	.short	(.L_67 - .L_66)
	.align		4
.L_66:
        /*0038*/ 	.word	index@(.nv.constant0._Z11mathKernel1Pf)
        /*003c*/ 	.short	0x0380
        /*003e*/ 	.short	0x0008


	//----- nvinfo : EIATTR_SW_WAR
	.align		4
.L_67:
        /*0040*/ 	.byte	0x04, 0x36
        /*0042*/ 	.short	(.L_69 - .L_68)
.L_68:
        /*0044*/ 	.word	0x00000008
.L_69:


//--------------------- .nv.info._Z6warmupPf      --------------------------
	.section	.nv.info._Z6warmupPf,"",@"SHT_CUDA_INFO"
	.sectionflags	@""
	.align	4


	//----- nvinfo : EIATTR_CUDA_API_VERSION
	.align		4
        /*0000*/ 	.byte	0x04, 0x37
        /*0002*/ 	.short	(.L_71 - .L_70)
.L_70:
        /*0004*/ 	.word	0x00000082


	//----- nvinfo : EIATTR_KPARAM_INFO
	.align		4
.L_71:
        /*0008*/ 	.byte	0x04, 0x17
        /*000a*/ 	.short	(.L_73 - .L_72)
.L_72:
        /*000c*/ 	.word	0x00000000
        /*0010*/ 	.short	0x0000
        /*0012*/ 	.short	0x0000
        /*0014*/ 	.byte	0x00, 0xf5, 0x21, 0x00


	//----- nvinfo : EIATTR_SPARSE_MMA_MASK
	.align		4
.L_73:
        /*0018*/ 	.byte	0x03, 0x50
        /*001a*/ 	.short	0x0000


	//----- nvinfo : EIATTR_MAXREG_COUNT
	.align		4
        /*001c*/ 	.byte	0x03, 0x1b
        /*001e*/ 	.short	0x00ff


	//----- nvinfo : EIATTR_MERCURY_ISA_VERSION
	.align		4
        /*0020*/ 	.byte	0x03, 0x5f
        /*0022*/ 	.short	0x0101


	//----- nvinfo : EIATTR_VRC_CTA_INIT_COUNT
	.align		4
        /*0024*/ 	.byte	0x02, 0x4a
	.zero		1
	.zero		1


	//----- nvinfo : EIATTR_EXIT_INSTR_OFFSETS
	.align		4
        /*0028*/ 	.byte	0x04, 0x1c
        /*002a*/ 	.short	(.L_75 - .L_74)


	//   ....[0]....
.L_74:
        /*002c*/ 	.word	0x00000100


	//----- nvinfo : EIATTR_CBANK_PARAM_SIZE
	.align		4
.L_75:
        /*0030*/ 	.byte	0x03, 0x19
        /*0032*/ 	.short	0x0008


	//----- nvinfo : EIATTR_PARAM_CBANK
	.align		4
        /*0034*/ 	.byte	0x04, 0x0a
        /*0036*/ 	.short	(.L_77 - .L_76)
	.align		4
.L_76:
        /*0038*/ 	.word	index@(.nv.constant0._Z6warmupPf)
        /*003c*/ 	.short	0x0380
        /*003e*/ 	.short	0x0008


	//----- nvinfo : EIATTR_SW_WAR
	.align		4
.L_77:
        /*0040*/ 	.byte	0x04, 0x36
        /*0042*/ 	.short	(.L_79 - .L_78)
.L_78:
        /*0044*/ 	.word	0x00000008
.L_79:


//--------------------- .nv.callgraph             --------------------------
	.section	.nv.callgraph,"",@"SHT_CUDA_CALLGRAPH"
	.align	4
	.sectionentsize	8
	.align		4
        /*0000*/ 	.word	0x00000000
	.align		4
        /*0004*/ 	.word	0xffffffff
	.align		4
        /*0008*/ 	.word	0x00000000
	.align		4
        /*000c*/ 	.word	0xfffffffe
	.align		4
        /*0010*/ 	.word	0x00000000
	.align		4
        /*0014*/ 	.word	0xfffffffd
	.align		4
        /*0018*/ 	.word	0x00000000
	.align		4
        /*001c*/ 	.word	0xfffffffc


//--------------------- .text._Z11mathKernel4Pf   --------------------------
	.section	.text._Z11mathKernel4Pf,"ax",@progbits
	.align	128
        .global         _Z11mathKernel4Pf
        .type           _Z11mathKernel4Pf,@function
        .size           _Z11mathKernel4Pf,(.L_x_5 - _Z11mathKernel4Pf)
        .other          _Z11mathKernel4Pf,@"STO_CUDA_ENTRY STV_DEFAULT"
_Z11mathKernel4Pf:
.text._Z11mathKernel4Pf:
[----:B------:R-:W-:Y:S01]  /*0000*/  LDC R1, c[0x0][0x37c] ;  /* 0x0000df00ff017b82 */ /* 0x000fe20000000800 */
[----:B------:R-:W0:Y:S07]  /*0010*/  S2R R0, SR_TID.X ;  /* 0x0000000000007919 */ /* 0x000e2e0000002100 */
[----:B------:R-:W0:Y:S08]  /*0020*/  S2UR UR4, SR_CTAID.X ;  /* 0x00000000000479c3 */ /* 0x000e300000002500 */
[----:B------:R-:W0:Y:S08]  /*0030*/  LDC R5, c[0x0][0x360] ;  /* 0x0000d800ff057b82 */ /* 0x000e300000000800 */
[----:B------:R-:W1:Y:S01]  /*0040*/  LDC.64 R2, c[0x0][0x380] ;  /* 0x0000e000ff027b82 */ /* 0x000e620000000a00 */
[----:B0-----:R-:W-:Y:S01]  /*0050*/  IMAD R5, R5, UR4, R0 ;  /* 0x0000000405057c24 */ /* 0x001fe2000f8e0200 */
[----:B------:R-:W0:Y:S04]  /*0060*/  LDCU.64 UR4, c[0x0][0x358] ;  /* 0x00006b00ff0477ac */ /* 0x000e280008000a00 */
[C---:B------:R-:W-:Y:S01]  /*0070*/  LOP3.LUT R0, R5.reuse, 0x8000001f, RZ, 0xc0, !PT ;  /* 0x8000001f05007812 */ /* 0x040fe200078ec0ff */
[----:B-1----:R-:W-:-:S03]  /*0080*/  IMAD.WIDE R2, R5, 0x4, R2 ;  /* 0x0000000405027825 */ /* 0x002fc600078e0202 */
[----:B------:R-:W-:Y:S01]  /*0090*/  ISETP.NE.AND P0, PT, R0, 0x1, PT ;  /* 0x000000010000780c */ /* 0x000fe20003f05270 */
[----:B------:R-:W-:-:S05]  /*00a0*/  HFMA2 R0, -RZ, RZ, 3.390625, 0 ;  /* 0x42c80000ff007431 */ /* 0x000fca00000001ff */
[----:B------:R-:W-:-:S05]  /*00b0*/  FSEL R5, R0, 200, !P0 ;  /* 0x4348000000057808 */ /* 0x000fca0004000000 */
[----:B0-----:R-:W-:Y:S01]  /*00c0*/  STG.E desc[UR4][R2.64], R5 ;  /* 0x0000000502007986 */ /* 0x001fe2000c101904 */
[----:B------:R-:W-:Y:S05]  /*00d0*/  EXIT ;  /* 0x000000000000794d */ /* 0x000fea0003800000 */
.L_x_0:
[----:B------:R-:W-:-:S00]  /*00e0*/  BRA `(.L_x_0) ;  /* 0xfffffffc00fc7947 */ /* 0x000fc0000383ffff */
[----:B------:R-:W-:-:S00]  /*00f0*/  NOP ;  /* 0x0000000000007918 */ /* 0x000fc00000000000 */
        /* <DEDUP_REMOVED lines=8> */
.L_x_5:


//--------------------- .text._Z11mathKernel3Pf   --------------------------
	.section	.text._Z11mathKernel3Pf,"ax",@progbits
	.align	128
        .global         _Z11mathKernel3Pf
        .type           _Z11mathKernel3Pf,@function
        .size           _Z11mathKernel3Pf,(.L_x_6 - _Z11mathKernel3Pf)
        .other          _Z11mathKernel3Pf,@"STO_CUDA_ENTRY STV_DEFAULT"
_Z11mathKernel3Pf:
.text._Z11mathKernel3Pf:
        /* <DEDUP_REMOVED lines=9> */
[----:B------:R-:W-:Y:S01]  /*0090*/  ISETP.NE.U32.AND P0, PT, R0, 0x1, PT ;  /* 0x000000010000780c */ /* 0x000fe20003f05070 */
[----:B------:R-:W-:-:S05]  /*00a0*/  HFMA2 R0, -RZ, RZ, 3.640625, 0 ;  /* 0x43480000ff007431 */ /* 0x000fca00000001ff */
[----:B------:R-:W-:-:S05]  /*00b0*/  FSEL R5, R0, 100, !P0 ;  /* 0x42c8000000057808 */ /* 0x000fca0004000000 */
[----:B0-----:R-:W-:Y:S01]  /*00c0*/  STG.E desc[UR4][R2.64], R5 ;  /* 0x0000000502007986 */ /* 0x001fe2000c101904 */
[----:B------:R-:W-:Y:S05]  /*00d0*/  EXIT ;  /* 0x000000000000794d */ /* 0x000fea0003800000 */
.L_x_1:
        /* <DEDUP_REMOVED lines=10> */
.L_x_6:


//--------------------- .text._Z11mathKernel2Pf   --------------------------
	.section	.text._Z11mathKernel2Pf,"ax",@progbits
	.align	128
        .global         _Z11mathKernel2Pf
        .type           _Z11mathKernel2Pf,@function
        .size           _Z11mathKernel2Pf,(.L_x_7 - _Z11mathKernel2Pf)
        .other          _Z11mathKernel2Pf,@"STO_CUDA_ENTRY STV_DEFAULT"
_Z11mathKernel2Pf:
.text._Z11mathKernel2Pf:
[----:B------:R-:W-:Y:S01]  /*0000*/  LDC R1, c[0x0][0x37c] ;  /* 0x0000df00ff017b82 */ /* 0x000fe20000000800 */
[----:B------:R-:W0:Y:S07]  /*0010*/  S2R R0, SR_TID.X ;  /* 0x0000000000007919 */ /* 0x000e2e0000002100 */
[----:B------:R-:W0:Y:S08]  /*0020*/  S2UR UR4, SR_CTAID.X ;  /* 0x00000000000479c3 */ /* 0x000e300000002500 */
[----:B------:R-:W0:Y:S08]  /*0030*/  LDC R5, c[0x0][0x360] ;  /* 0x0000d800ff057b82 */ /* 0x000e300000000800 */
[----:B------:R-:W1:Y:S01]  /*0040*/  LDC.64 R2, c[0x0][0x380] ;  /* 0x0000e000ff027b82 */ /* 0x000e620000000a00 */
[----:B0-----:R-:W-:Y:S01]  /*0050*/  IMAD R5, R5, UR4, R0 ;  /* 0x0000000405057c24 */ /* 0x001fe2000f8e0200 */
[----:B------:R-:W0:Y:S04]  /*0060*/  LDCU.64 UR4, c[0x0][0x358] ;  /* 0x00006b00ff0477ac */ /* 0x000e280008000a00 */
[----:B------:R-:W-:Y:S01]  /*0070*/  SHF.R.S32.HI R0, RZ, 0x1f, R5 ;  /* 0x0000001fff007819 */ /* 0x000fe20000011405 */
[----:B-1----:R-:W-:-:S03]  /*0080*/  IMAD.WIDE R2, R5, 0x4, R2 ;  /* 0x0000000405027825 */ /* 0x002fc600078e0202 */
[----:B------:R-:W-:-:S04]  /*0090*/  LEA.HI R0, R0, R5, RZ, 0x5 ;  /* 0x0000000500007211 */ /* 0x000fc800078f28ff */
[----:B------:R-:W-:-:S04]  /*00a0*/  SHF.R.U32.HI R0, RZ, 0x5, R0 ;  /* 0x00000005ff007819 */ /* 0x000fc80000011600 */
[----:B------:R-:W-:-:S04]  /*00b0*/  LOP3.LUT R0, R0, 0x1, RZ, 0xc0, !PT ;  /* 0x0000000100007812 */ /* 0x000fc800078ec0ff */
[----:B------:R-:W-:Y:S01]  /*00c0*/  ISETP.NE.U32.AND P0, PT, R0, 0x1, PT ;  /* 0x000000010000780c */ /* 0x000fe20003f05070 */
[----:B------:R-:W-:-:S05]  /*00d0*/  IMAD.MOV.U32 R0, RZ, RZ, 0x43480000 ;  /* 0x43480000ff007424 */ /* 0x000fca00078e00ff */
[----:B------:R-:W-:-:S05]  /*00e0*/  FSEL R5, R0, 100, !P0 ;  /* 0x42c8000000057808 */ /* 0x000fca0004000000 */
[----:B0-----:R-:W-:Y:S01]  /*00f0*/  STG.E desc[UR4][R2.64], R5 ;  /* 0x0000000502007986 */ /* 0x001fe2000c101904 */
[----:B------:R-:W-:Y:S05]  /*0100*/  EXIT ;  /* 0x000000000000794d */ /* 0x000fea0003800000 */
.L_x_2:
        /* <DEDUP_REMOVED lines=15> */
.L_x_7:


//--------------------- .text._Z11mathKernel1Pf   --------------------------
	.section	.text._Z11mathKernel1Pf,"ax",@progbits
	.align	128
        .global         _Z11mathKernel1Pf
        .type           _Z11mathKernel1Pf,@function
        .size           _Z11mathKernel1Pf,(.L_x_8 - _Z11mathKernel1Pf)
        .other          _Z11mathKernel1Pf,@"STO_CUDA_ENTRY STV_DEFAULT"
_Z11mathKernel1Pf:
.text._Z11mathKernel1Pf:
        /* <DEDUP_REMOVED lines=14> */
.L_x_3:
        /* <DEDUP_REMOVED lines=10> */
.L_x_8:


//--------------------- .text._Z6warmupPf         --------------------------
	.section	.text._Z6warmupPf,"ax",@progbits
	.align	128
        .global         _Z6warmupPf
        .type           _Z6warmupPf,@function
        .size           _Z6warmupPf,(.L_x_9 - _Z6warmupPf)
        .other          _Z6warmupPf,@"STO_CUDA_ENTRY STV_DEFAULT"
_Z6warmupPf:
.text._Z6warmupPf:
        /* <DEDUP_REMOVED lines=17> */
.L_x_4:
        /* <DEDUP_REMOVED lines=15> */
.L_x_9:


//--------------------- .nv.shared.reserved.0     --------------------------
	.section	.nv.shared.reserved.0,"aw",@nobits
	.weak		__nv_reservedSMEM_offset_0_alias
	.size		__nv_reservedSMEM_offset_0_alias, 0, 64
	.other		__nv_reservedSMEM_offset_0_alias,@"STO_CUDA_RESERVED_SHARED STV_DEFAULT"
__nv_reservedSMEM_offset_0_alias:
	.zero		0
	.zero		64


//--------------------- .nv.constant0._Z11mathKernel4Pf --------------------------
	.section	.nv.constant0._Z11mathKernel4Pf,"a",@progbits
	.sectionflags	@""
	.align	4
.nv.constant0._Z11mathKernel4Pf:
	.zero		904


//--------------------- .nv.constant0._Z11mathKernel3Pf --------------------------
	.section	.nv.constant0._Z11mathKernel3Pf,"a",@progbits
	.sectionflags	@""
	.align	4
.nv.constant0._Z11mathKernel3Pf:
	.zero		904


//--------------------- .nv.constant0._Z11mathKernel2Pf --------------------------
	.section	.nv.constant0._Z11mathKernel2Pf,"a",@progbits
	.sectionflags	@""
	.align	4
.nv.constant0._Z11mathKernel2Pf:
	.zero		904


//--------------------- .nv.constant0._Z11mathKernel1Pf --------------------------
	.section	.nv.constant0._Z11mathKernel1Pf,"a",@progbits
	.sectionflags	@""
	.align	4
.nv.constant0._Z11mathKernel1Pf:
	.zero		904


//--------------------- .nv.constant0._Z6warmupPf --------------------------
	.section	.nv.constant0._Z6warmupPf,"a",@progbits
	.sectionflags	@""
	.align	4
.nv.constant0._Z6warmupPf:
	.zero		904


//--------------------- SYMBOLS --------------------------

	.type		.nv.reservedSmem.offset0,@object
	.size		.nv.reservedSmem.offset0,0x4
